//
// Generated by NVIDIA NVVM Compiler
//
// Compiler Build ID: CL-36424714
// Cuda compilation tools, release 13.0, V13.0.88
// Based on NVVM 20.0.0
//

.version 9.0
.target sm_100
.address_size 64

	// .globl	default_function_kernel

.visible .entry default_function_kernel(
	.param .u64 .ptr .align 1 default_function_kernel_param_0,
	.param .u64 .ptr .align 1 default_function_kernel_param_1
)
.maxntid 40
{
	.reg .pred 	%p<3>;
	.reg .b16 	%rs<7>;
	.reg .b32 	%r<24>;
	.reg .b32 	%f<2>;
	.reg .b64 	%rd<9>;

	ld.param.u64 	%rd1, [default_function_kernel_param_0];
	ld.param.u64 	%rd2, [default_function_kernel_param_1];
	cvta.to.global.u64 	%rd3, %rd1;
	cvta.to.global.u64 	%rd4, %rd2;
	mov.u32 	%r1, %ctaid.x;
	shl.b32 	%r2, %r1, 1;
	mov.u32 	%r3, %tid.x;
	setp.gt.u32 	%p1, %r3, 19;
	selp.u32 	%r4, 1, 0, %p1;
	or.b32  	%r5, %r2, %r4;
	mul.hi.u32 	%r6, %r5, 1431655766;
	cvt.u16.u32 	%rs1, %r3;
	mul.lo.s16 	%rs2, %rs1, 26;
	shr.u16 	%rs3, %rs2, 8;
	cvt.u32.u16 	%r7, %rs3;
	add.s32 	%r8, %r1, %r7;
	mul.hi.u32 	%r9, %r8, 1431655766;
	mul.lo.s32 	%r10, %r9, 3;
	sub.s32 	%r11, %r8, %r10;
	mul.lo.s16 	%rs4, %rs3, 10;
	sub.s16 	%rs5, %rs1, %rs4;
	shl.b16 	%rs6, %rs5, 1;
	cvt.u32.u16 	%r12, %rs6;
	and.b32  	%r13, %r12, 254;
	mad.lo.s32 	%r14, %r1, 3, %r8;
	mul.hi.u32 	%r15, %r14, -1431655765;
	shr.u32 	%r16, %r15, 2;
	mul.lo.s32 	%r17, %r16, 6;
	sub.s32 	%r18, %r14, %r17;
	setp.gt.u32 	%p2, %r18, 2;
	selp.u32 	%r19, 1, 0, %p2;
	mad.lo.s32 	%r20, %r6, 60, %r13;
	mad.lo.s32 	%r21, %r11, 20, %r20;
	or.b32  	%r22, %r21, %r19;
	mul.wide.u32 	%rd5, %r22, 4;
	add.s64 	%rd6, %rd4, %rd5;
	ld.global.nc.f32 	%f1, [%rd6];
	mad.lo.s32 	%r23, %r1, 40, %r3;
	mul.wide.u32 	%rd7, %r23, 4;
	add.s64 	%rd8, %rd3, %rd7;
	st.global.f32 	[%rd8], %f1;
	ret;

}


// ===== COMPILED SASS (sm_100) =====

	.target	sm_100

	.elftype	@"ET_EXEC"


//--------------------- .note.nv.tkinfo           --------------------------
	.section	.note.nv.tkinfo,"",@"SHT_NOTE"
	.sectionflags	@"SHF_NOTE_NV_TKINFO"
	.tkinfo
        /*0018*/ 	.word	0x00000002
        /*0030*/ 	.string	""
        /*0030*/ 	.string	"ptxas"
        /*0030*/ 	.string	"Cuda compilation tools, release 13.0, V13.0.88"
        /*0030*/ 	.string	"Build cuda_13.0.r13.0/compiler.36424714_0"
        /*0030*/ 	.string	"-arch sm_100 -m 64 "



//--------------------- .note.nv.cuinfo           --------------------------
	.section	.note.nv.cuinfo,"",@"SHT_NOTE"
	.sectionflags	@"SHF_NOTE_NV_CUINFO"
        /*0018*/ 	.short	0x0002
        /*001a*/ 	.short	0x0064
        /*001c*/ 	.short	0x0082
	.zero		2


//--------------------- .nv.info                  --------------------------
	.section	.nv.info,"",@"SHT_CUDA_INFO"
	.align	4


	//----- nvinfo : EIATTR_REGCOUNT
	.align		4
        /*0000*/ 	.byte	0x04, 0x2f
        /*0002*/ 	.short	(.L_1 - .L_0)
	.align		4
.L_0:
        /*0004*/ 	.word	index@(default_function_kernel)
        /*0008*/ 	.word	0x0000000d


	//----- nvinfo : EIATTR_FRAME_SIZE
	.align		4
.L_1:
        /*000c*/ 	.byte	0x04, 0x11
        /*000e*/ 	.short	(.L_3 - .L_2)
	.align		4
.L_2:
        /*0010*/ 	.word	index@(default_function_kernel)
        /*0014*/ 	.word	0x00000000


	//----- nvinfo : EIATTR_MIN_STACK_SIZE
	.align		4
.L_3:
        /*0018*/ 	.byte	0x04, 0x12
        /*001a*/ 	.short	(.L_5 - .L_4)
	.align		4
.L_4:
        /*001c*/ 	.word	index@(default_function_kernel)
        /*0020*/ 	.word	0x00000000
.L_5:


//--------------------- .nv.compat                --------------------------
	.section	.nv.compat,"",@"SHT_CUDA_COMPAT_INFO"
	.align	4
        /*0000*/ 	.byte	0x02, 0x09, 0x00, 0x00, 0x02, 0x02, 0x01, 0x00, 0x02, 0x05, 0x05, 0x00, 0x03, 0x07, 0x01, 0x01
        /*0010*/ 	.byte	0x02, 0x03, 0x00, 0x00, 0x02, 0x06, 0x01, 0x00, 0x04, 0x0b, 0x08, 0x00, 0x09, 0x00, 0x00, 0x00
        /*0020*/ 	.byte	0x00, 0x00, 0x00, 0x00


//--------------------- .nv.info.default_function_kernel --------------------------
	.section	.nv.info.default_function_kernel,"",@"SHT_CUDA_INFO"
	.sectionflags	@""
	.align	4


	//----- nvinfo : EIATTR_CUDA_API_VERSION
	.align		4
        /*0000*/ 	.byte	0x04, 0x37
        /*0002*/ 	.short	(.L_7 - .L_6)
.L_6:
        /*0004*/ 	.word	0x00000082


	//----- nvinfo : EIATTR_KPARAM_INFO
	.align		4
.L_7:
        /*0008*/ 	.byte	0x04, 0x17
        /*000a*/ 	.short	(.L_9 - .L_8)
.L_8:
        /*000c*/ 	.word	0x00000000
        /*0010*/ 	.short	0x0001
        /*0012*/ 	.short	0x0008
        /*0014*/ 	.byte	0x00, 0xf5, 0x21, 0x00


	//----- nvinfo : EIATTR_KPARAM_INFO
	.align		4
.L_9:
        /*0018*/ 	.byte	0x04, 0x17
        /*001a*/ 	.short	(.L_11 - .L_10)
.L_10:
        /*001c*/ 	.word	0x00000000
        /*0020*/ 	.short	0x0000
        /*0022*/ 	.short	0x0000
        /*0024*/ 	.byte	0x00, 0xf5, 0x21, 0x00


	//----- nvinfo : EIATTR_SPARSE_MMA_MASK
	.align		4
.L_11:
        /*0028*/ 	.byte	0x03, 0x50
        /*002a*/ 	.short	0x0000


	//----- nvinfo : EIATTR_MAXREG_COUNT
	.align		4
        /*002c*/ 	.byte	0x03, 0x1b
        /*002e*/ 	.short	0x00ff


	//----- nvinfo : EIATTR_MERCURY_ISA_VERSION
	.align		4
        /*0030*/ 	.byte	0x03, 0x5f
        /*0032*/ 	.short	0x0101


	//----- nvinfo : EIATTR_VRC_CTA_INIT_COUNT
	.align		4
        /*0034*/ 	.byte	0x02, 0x4a
	.zero		1
	.zero		1


	//----- nvinfo : EIATTR_EXIT_INSTR_OFFSETS
	.align		4
        /*0038*/ 	.byte	0x04, 0x1c
        /*003a*/ 	.short	(.L_13 - .L_12)


	//   ....[0]....
.L_12:
        /*003c*/ 	.word	0x00000270


	//----- nvinfo : EIATTR_MAX_THREADS
	.align		4
.L_13:
        /*0040*/ 	.byte	0x04, 0x05
        /*0042*/ 	.short	(.L_15 - .L_14)
.L_14:
        /*0044*/ 	.word	0x00000028
        /*0048*/ 	.word	0x00000001
        /*004c*/ 	.word	0x00000001


	//----- nvinfo : EIATTR_CBANK_PARAM_SIZE
	.align		4
.L_15:
        /*0050*/ 	.byte	0x03, 0x19
        /*0052*/ 	.short	0x0010


	//----- nvinfo : EIATTR_PARAM_CBANK
	.align		4
        /*0054*/ 	.byte	0x04, 0x0a
        /*0056*/ 	.short	(.L_17 - .L_16)
	.align		4
.L_16:
        /*0058*/ 	.word	index@(.nv.constant0.default_function_kernel)
        /*005c*/ 	.short	0x0380
        /*005e*/ 	.short	0x0010


	//----- nvinfo : EIATTR_SW_WAR
	.align		4
.L_17:
        /*0060*/ 	.byte	0x04, 0x36
        /*0062*/ 	.short	(.L_19 - .L_18)
.L_18:
        /*0064*/ 	.word	0x00000008
.L_19:


//--------------------- .nv.callgraph             --------------------------
	.section	.nv.callgraph,"",@"SHT_CUDA_CALLGRAPH"
	.align	4
	.sectionentsize	8
	.align		4
        /*0000*/ 	.word	0x00000000
	.align		4
        /*0004*/ 	.word	0xffffffff
	.align		4
        /*0008*/ 	.word	0x00000000
	.align		4
        /*000c*/ 	.word	0xfffffffe
	.align		4
        /*0010*/ 	.word	0x00000000
	.align		4
        /*0014*/ 	.word	0xfffffffd
	.align		4
        /*0018*/ 	.word	0x00000000
	.align		4
        /*001c*/ 	.word	0xfffffffc


//--------------------- .text.default_function_kernel --------------------------
	.section	.text.default_function_kernel,"ax",@progbits
	.align	128
        .global         default_function_kernel
        .type           default_function_kernel,@function
        .size           default_function_kernel,(.L_x_1 - default_function_kernel)
        .other          default_function_kernel,@"STO_CUDA_ENTRY STV_DEFAULT"
default_function_kernel:
.text.default_function_kernel:
[----:B------:R-:W-:Y:S01]  /*0000*/  LDC R1, c[0x0][0x37c] ;  /* 0x0000df00ff017b82 */ /* 0x000fe20000000800 */
[----:B------:R-:W0:Y:S01]  /*0010*/  S2R R0, SR_TID.X ;  /* 0x0000000000007919 */ /* 0x000e220000002100 */
[----:B------:R-:W1:Y:S01]  /*0020*/  LDCU.64 UR4, c[0x0][0x358] ;  /* 0x00006b00ff0477ac */ /* 0x000e620008000a00 */
[----:B------:R-:W2:Y:S01]  /*0030*/  S2R R5, SR_CTAID.X ;  /* 0x0000000000057919 */ /* 0x000ea20000002500 */
[C---:B0-----:R-:W-:Y:S02]  /*0040*/  PRMT R2, R0.reuse, 0x9910, RZ ;  /* 0x0000991000027816 */ /* 0x041fe400000000ff */
[----:B------:R-:W-:-:S03]  /*0050*/  ISETP.GT.U32.AND P0, PT, R0, 0x13, PT ;  /* 0x000000130000780c */ /* 0x000fc60003f04070 */
[----:B------:R-:W-:Y:S01]  /*0060*/  IMAD R2, R2, 0x1a, RZ ;  /* 0x0000001a02027824 */ /* 0x000fe200078e02ff */
[----:B------:R-:W-:-:S04]  /*0070*/  SEL R4, RZ, 0x1, !P0 ;  /* 0x00000001ff047807 */ /* 0x000fc80004000000 */
[----:B------:R-:W-:Y:S01]  /*0080*/  LOP3.LUT R2, R2, 0xffff, RZ, 0xc0, !PT ;  /* 0x0000ffff02027812 */ /* 0x000fe200078ec0ff */
[----:B--2---:R-:W-:-:S03]  /*0090*/  IMAD R4, R5, 0x2, R4 ;  /* 0x0000000205047824 */ /* 0x004fc600078e0204 */
[----:B------:R-:W-:Y:S01]  /*00a0*/  SHF.R.U32.HI R2, RZ, 0x8, R2 ;  /* 0x00000008ff027819 */ /* 0x000fe20000011602 */
[----:B------:R-:W-:-:S03]  /*00b0*/  IMAD.HI.U32 R4, R4, 0x55555556, RZ ;  /* 0x5555555604047827 */ /* 0x000fc600078e00ff */
[C---:B------:R-:W-:Y:S02]  /*00c0*/  PRMT R3, R2.reuse, 0x9910, RZ ;  /* 0x0000991002037816 */ /* 0x040fe400000000ff */
[----:B------:R-:W-:-:S04]  /*00d0*/  LOP3.LUT R2, R2, 0xffff, RZ, 0xc0, !PT ;  /* 0x0000ffff02027812 */ /* 0x000fc800078ec0ff */
[----:B------:R-:W-:Y:S01]  /*00e0*/  IADD3 R6, PT, PT, R2, R5, RZ ;  /* 0x0000000502067210 */ /* 0x000fe20007ffe0ff */
[----:B------:R-:W-:-:S04]  /*00f0*/  IMAD R2, R3, 0xa, RZ ;  /* 0x0000000a03027824 */ /* 0x000fc800078e02ff */
[----:B------:R-:W-:Y:S01]  /*0100*/  IMAD R9, R5, 0x3, R6 ;  /* 0x0000000305097824 */ /* 0x000fe200078e0206 */
[----:B------:R-:W-:-:S03]  /*0110*/  IADD3 R7, PT, PT, RZ, -R2, RZ ;  /* 0x80000002ff077210 */ /* 0x000fc60007ffe0ff */
[----:B------:R-:W-:Y:S01]  /*0120*/  IMAD.HI.U32 R2, R9, -0x55555555, RZ ;  /* 0xaaaaaaab09027827 */ /* 0x000fe200078e00ff */
[----:B------:R-:W-:-:S04]  /*0130*/  PRMT R7, R7, 0x7710, RZ ;  /* 0x0000771007077816 */ /* 0x000fc800000000ff */
[----:B------:R-:W-:Y:S02]  /*0140*/  IADD3 R7, PT, PT, R7, R0, RZ ;  /* 0x0000000007077210 */ /* 0x000fe40007ffe0ff */
[----:B------:R-:W-:Y:S02]  /*0150*/  SHF.R.U32.HI R10, RZ, 0x2, R2 ;  /* 0x00000002ff0a7819 */ /* 0x000fe40000011602 */
[----:B------:R-:W0:Y:S01]  /*0160*/  LDC.64 R2, c[0x0][0x388] ;  /* 0x0000e200ff027b82 */ /* 0x000e220000000a00 */
[----:B------:R-:W-:Y:S01]  /*0170*/  SHF.L.U32 R8, R7, 0x1, RZ ;  /* 0x0000000107087819 */ /* 0x000fe200000006ff */
[----:B------:R-:W-:-:S04]  /*0180*/  IMAD.HI.U32 R7, R6, 0x55555556, RZ ;  /* 0x5555555606077827 */ /* 0x000fc800078e00ff */
[----:B------:R-:W-:Y:S01]  /*0190*/  IMAD R10, R10, -0x6, R9 ;  /* 0xfffffffa0a0a7824 */ /* 0x000fe200078e0209 */
[----:B------:R-:W-:Y:S01]  /*01a0*/  LOP3.LUT R9, R8, 0xfe, RZ, 0xc0, !PT ;  /* 0x000000fe08097812 */ /* 0x000fe200078ec0ff */
[----:B------:R-:W-:-:S03]  /*01b0*/  IMAD R7, R7, -0x3, R6 ;  /* 0xfffffffd07077824 */ /* 0x000fc600078e0206 */
[----:B------:R-:W-:Y:S01]  /*01c0*/  ISETP.GT.U32.AND P0, PT, R10, 0x2, PT ;  /* 0x000000020a00780c */ /* 0x000fe20003f04070 */
[----:B------:R-:W-:-:S04]  /*01d0*/  IMAD R4, R4, 0x3c, R9 ;  /* 0x0000003c04047824 */ /* 0x000fc800078e0209 */
[----:B------:R-:W-:Y:S01]  /*01e0*/  IMAD R7, R7, 0x14, R4 ;  /* 0x0000001407077824 */ /* 0x000fe200078e0204 */
[----:B------:R-:W-:-:S05]  /*01f0*/  SEL R4, RZ, 0x1, !P0 ;  /* 0x00000001ff047807 */ /* 0x000fca0004000000 */
[----:B------:R-:W-:-:S04]  /*0200*/  IMAD.IADD R7, R4, 0x1, R7 ;  /* 0x0000000104077824 */ /* 0x000fc800078e0207 */
[----:B0-----:R-:W-:Y:S02]  /*0210*/  IMAD.WIDE.U32 R2, R7, 0x4, R2 ;  /* 0x0000000407027825 */ /* 0x001fe400078e0002 */
[----:B------:R-:W0:Y:S04]  /*0220*/  LDC.64 R6, c[0x0][0x380] ;  /* 0x0000e000ff067b82 */ /* 0x000e280000000a00 */
[----:B-1----:R-:W2:Y:S01]  /*0230*/  LDG.E.CONSTANT R3, desc[UR4][R2.64] ;  /* 0x0000000402037981 */ /* 0x002ea2000c1e9900 */
[----:B------:R-:W-:-:S04]  /*0240*/  IMAD R5, R5, 0x28, R0 ;  /* 0x0000002805057824 */ /* 0x000fc800078e0200 */
[----:B0-----:R-:W-:-:S05]  /*0250*/  IMAD.WIDE.U32 R4, R5, 0x4, R6 ;  /* 0x0000000405047825 */ /* 0x001fca00078e0006 */
[----:B--2---:R-:W-:Y:S01]  /*0260*/  STG.E desc[UR4][R4.64], R3 ;  /* 0x0000000304007986 */ /* 0x004fe2000c101904 */
[----:B------:R-:W-:Y:S05]  /*0270*/  EXIT ;  /* 0x000000000000794d */ /* 0x000fea0003800000 */
.L_x_0:
[----:B------:R-:W-:-:S00]  /*0280*/  BRA `(.L_x_0) ;  /* 0xfffffffc00fc7947 */ /* 0x000fc0000383ffff */
[----:B------:R-:W-:-:S00]  /*0290*/  NOP ;  /* 0x0000000000007918 */ /* 0x000fc00000000000 */
        /* <DEDUP_REMOVED lines=14> */
.L_x_1:


//--------------------- .nv.shared.reserved.0     --------------------------
	.section	.nv.shared.reserved.0,"aw",@nobits
	.weak		__nv_reservedSMEM_offset_0_alias
	.size		__nv_reservedSMEM_offset_0_alias, 0, 64
	.other		__nv_reservedSMEM_offset_0_alias,@"STO_CUDA_RESERVED_SHARED STV_DEFAULT"
__nv_reservedSMEM_offset_0_alias:
	.zero		0
	.zero		64


//--------------------- .nv.constant0.default_function_kernel --------------------------
	.section	.nv.constant0.default_function_kernel,"a",@progbits
	.sectionflags	@""
	.align	4
.nv.constant0.default_function_kernel:
	.zero		912


//--------------------- SYMBOLS --------------------------

	.type		.nv.reservedSmem.offset0,@object
	.size		.nv.reservedSmem.offset0,0x4
